	.headerflags	@"EF_CUDA_TEXMODE_UNIFIED EF_CUDA_64BIT_ADDRESS EF_CUDA_ACCELERATORS EF_CUDA_SM90 EF_CUDA_VIRTUAL_SM(EF_CUDA_SM90)"
	.elftype	@"ET_EXEC"


//--------------------- .nv.info                  --------------------------
	.section	.nv.info,"",@"SHT_CUDA_INFO"
	.align	4


	//----- nvinfo : EIATTR_REGCOUNT
	.align		4
        /*0000*/ 	.byte	0x04, 0x2f
        /*0002*/ 	.short	(.L_1 - .L_0)
	.align		4
.L_0:
        /*0004*/ 	.word	index@(triton_poi_fused_cat_1)
        /*0008*/ 	.word	0x0000001a


	//----- nvinfo : EIATTR_MIN_STACK_SIZE
	.align		4
.L_1:
        /*000c*/ 	.byte	0x04, 0x12
        /*000e*/ 	.short	(.L_3 - .L_2)
	.align		4
.L_2:
        /*0010*/ 	.word	index@(triton_poi_fused_cat_1)
        /*0014*/ 	.word	0x00000000


	//----- nvinfo : EIATTR_FRAME_SIZE
	.align		4
.L_3:
        /*0018*/ 	.byte	0x04, 0x11
        /*001a*/ 	.short	(.L_5 - .L_4)
	.align		4
.L_4:
        /*001c*/ 	.word	index@(triton_poi_fused_cat_1)
        /*0020*/ 	.word	0x00000000


	//----- nvinfo : EIATTR_MIN_STACK_SIZE
	.align		4
.L_5:
        /*0024*/ 	.byte	0x04, 0x12
        /*0026*/ 	.short	(.L_7 - .L_6)
	.align		4
.L_6:
        /*0028*/ 	.word	index@(triton_poi_fused_cat_1)
        /*002c*/ 	.word	0x00000000
.L_7:


//--------------------- .nv.info.triton_poi_fused_cat_1 --------------------------
	.section	.nv.info.triton_poi_fused_cat_1,"",@"SHT_CUDA_INFO"
	.sectionflags	@""
	.align	4


	//----- nvinfo : EIATTR_CUDA_API_VERSION
	.align		4
        /*0000*/ 	.byte	0x04, 0x37
        /*0002*/ 	.short	(.L_9 - .L_8)
.L_8:
        /*0004*/ 	.word	0x0000007c


	//----- nvinfo : EIATTR_KPARAM_INFO
	.align		4
.L_9:
        /*0008*/ 	.byte	0x04, 0x17
        /*000a*/ 	.short	(.L_11 - .L_10)
.L_10:
        /*000c*/ 	.word	0x00000000
        /*0010*/ 	.short	0x0006
        /*0012*/ 	.short	0x0030
        /*0014*/ 	.byte	0x00, 0xf0, 0x11, 0x00


	//----- nvinfo : EIATTR_KPARAM_INFO
	.align		4
.L_11:
        /*0018*/ 	.byte	0x04, 0x17
        /*001a*/ 	.short	(.L_13 - .L_12)
.L_12:
        /*001c*/ 	.word	0x00000000
        /*0020*/ 	.short	0x0005
        /*0022*/ 	.short	0x0028
        /*0024*/ 	.byte	0x00, 0xf4, 0x21, 0x00


	//----- nvinfo : EIATTR_KPARAM_INFO
	.align		4
.L_13:
        /*0028*/ 	.byte	0x04, 0x17
        /*002a*/ 	.short	(.L_15 - .L_14)
.L_14:
        /*002c*/ 	.word	0x00000000
        /*0030*/ 	.short	0x0004
        /*0032*/ 	.short	0x0020
        /*0034*/ 	.byte	0x00, 0xf4, 0x21, 0x00


	//----- nvinfo : EIATTR_KPARAM_INFO
	.align		4
.L_15:
        /*0038*/ 	.byte	0x04, 0x17
        /*003a*/ 	.short	(.L_17 - .L_16)
.L_16:
        /*003c*/ 	.word	0x00000000
        /*0040*/ 	.short	0x0003
        /*0042*/ 	.short	0x0018
        /*0044*/ 	.byte	0x00, 0xf4, 0x21, 0x00


	//----- nvinfo : EIATTR_KPARAM_INFO
	.align		4
.L_17:
        /*0048*/ 	.byte	0x04, 0x17
        /*004a*/ 	.short	(.L_19 - .L_18)
.L_18:
        /*004c*/ 	.word	0x00000000
        /*0050*/ 	.short	0x0002
        /*0052*/ 	.short	0x0010
        /*0054*/ 	.byte	0x00, 0xf4, 0x21, 0x00


	//----- nvinfo : EIATTR_KPARAM_INFO
	.align		4
.L_19:
        /*0058*/ 	.byte	0x04, 0x17
        /*005a*/ 	.short	(.L_21 - .L_20)
.L_20:
        /*005c*/ 	.word	0x00000000
        /*0060*/ 	.short	0x0001
        /*0062*/ 	.short	0x0008
        /*0064*/ 	.byte	0x00, 0xf4, 0x21, 0x00


	//----- nvinfo : EIATTR_KPARAM_INFO
	.align		4
.L_21:
        /*0068*/ 	.byte	0x04, 0x17
        /*006a*/ 	.short	(.L_23 - .L_22)
.L_22:
        /*006c*/ 	.word	0x00000000
        /*0070*/ 	.short	0x0000
        /*0072*/ 	.short	0x0000
        /*0074*/ 	.byte	0x00, 0xf4, 0x21, 0x00


	//----- nvinfo : EIATTR_SPARSE_MMA_MASK
	.align		4
.L_23:
        /*0078*/ 	.byte	0x03, 0x50
        /*007a*/ 	.short	0x0000


	//----- nvinfo : EIATTR_MAXREG_COUNT
	.align		4
        /*007c*/ 	.byte	0x03, 0x1b
        /*007e*/ 	.short	0x00ff


	//----- nvinfo : EIATTR_EXIT_INSTR_OFFSETS
	.align		4
        /*0080*/ 	.byte	0x04, 0x1c
        /*0082*/ 	.short	(.L_25 - .L_24)


	//   ....[0]....
.L_24:
        /*0084*/ 	.word	0x00000550


	//   ....[1]....
        /*0088*/ 	.word	0x00000570


	//----- nvinfo : EIATTR_REQNTID
	.align		4
.L_25:
        /*008c*/ 	.byte	0x04, 0x10
        /*008e*/ 	.short	(.L_27 - .L_26)
.L_26:
        /*0090*/ 	.word	0x00000080
        /*0094*/ 	.word	0x00000001
        /*0098*/ 	.word	0x00000001


	//----- nvinfo : EIATTR_CBANK_PARAM_SIZE
	.align		4
.L_27:
        /*009c*/ 	.byte	0x03, 0x19
        /*009e*/ 	.short	0x0034


	//----- nvinfo : EIATTR_PARAM_CBANK
	.align		4
        /*00a0*/ 	.byte	0x04, 0x0a
        /*00a2*/ 	.short	(.L_29 - .L_28)
	.align		4
.L_28:
        /*00a4*/ 	.word	index@(.nv.constant0.triton_poi_fused_cat_1)
        /*00a8*/ 	.short	0x0210
        /*00aa*/ 	.short	0x0034


	//----- nvinfo : EIATTR_SW_WAR
	.align		4
.L_29:
        /*00ac*/ 	.byte	0x04, 0x36
        /*00ae*/ 	.short	(.L_31 - .L_30)
.L_30:
        /*00b0*/ 	.word	0x00000008
.L_31:


//--------------------- .nv.callgraph             --------------------------
	.section	.nv.callgraph,"",@"SHT_CUDA_CALLGRAPH"
	.align	4
	.sectionentsize	8
	.align		4
        /*0000*/ 	.word	0x00000000
	.align		4
        /*0004*/ 	.word	0xffffffff
	.align		4
        /*0008*/ 	.word	0x00000000
	.align		4
        /*000c*/ 	.word	0xfffffffe
	.align		4
        /*0010*/ 	.word	0x00000000
	.align		4
        /*0014*/ 	.word	0xfffffffd
	.align		4
        /*0018*/ 	.word	0x00000000
	.align		4
        /*001c*/ 	.word	0xfffffffc


//--------------------- .text.triton_poi_fused_cat_1 --------------------------
	.section	.text.triton_poi_fused_cat_1,"ax",@progbits
	.align	128
        .global         triton_poi_fused_cat_1
        .type           triton_poi_fused_cat_1,@function
        .size           triton_poi_fused_cat_1,(.L_x_1 - triton_poi_fused_cat_1)
        .other          triton_poi_fused_cat_1,@"STO_CUDA_ENTRY STV_DEFAULT"
triton_poi_fused_cat_1:
.text.triton_poi_fused_cat_1:
[----:B------:R-:W0:Y:S02]  /*0000*/  LDC R1, c[0x0][0x28] ;  /* 0x00000a00ff017b82 */ /* 0x000e240000000800 */
[----:B------:R-:W1:Y:S01]  /*0010*/  S2R R0, SR_TID.X ;  /* 0x0000000000007919 */ /* 0x000e620000002100 */
[----:B------:R-:W-:Y:S01]  /*0020*/  ULDC.64 UR4, c[0x0][0x208] ;  /* 0x0000820000047ab9 */ /* 0x000fe20000000a00 */
[----:B------:R-:W2:Y:S01]  /*0030*/  S2R R5, SR_CTAID.X ;  /* 0x0000000000057919 */ /* 0x000ea20000002500 */
[----:B-1----:R-:W-:Y:S01]  /*0040*/  IMAD.SHL.U32 R0, R0, 0x2, RZ ;  /* 0x0000000200007824 */ /* 0x002fe200078e00ff */
[----:B--2---:R-:W-:-:S04]  /*0050*/  SHF.R.S32.HI R3, RZ, 0x17, R5 ;  /* 0x00000017ff037819 */ /* 0x004fc80000011405 */
[----:B------:R-:W-:Y:S02]  /*0060*/  LOP3.LUT R0, R0, 0xfe, RZ, 0xc0, !PT ;  /* 0x000000fe00007812 */ /* 0x000fe400078ec0ff */
[----:B------:R-:W-:-:S03]  /*0070*/  SGXT R3, R3, 0x1 ;  /* 0x000000010303781a */ /* 0x000fc60000000200 */
[----:B------:R-:W-:-:S04]  /*0080*/  IMAD R0, R5, 0x100, R0 ;  /* 0x0000010005007824 */ /* 0x000fc800078e0200 */
[----:B------:R-:W-:Y:S01]  /*0090*/  IMAD.HI R11, R0, 0x78787879, RZ ;  /* 0x78787879000b7827 */ /* 0x000fe200078e02ff */
[----:B------:R-:W-:Y:S02]  /*00a0*/  LEA.HI R4, R3, R0, RZ, 0x4 ;  /* 0x0000000003047211 */ /* 0x000fe400078f20ff */
[----:B------:R-:W1:Y:S02]  /*00b0*/  LDC.64 R2, c[0x0][0x218] ;  /* 0x00008600ff027b82 */ /* 0x000e640000000a00 */
[----:B------:R-:W-:Y:S02]  /*00c0*/  SHF.R.S32.HI R15, RZ, 0x4, R4 ;  /* 0x00000004ff0f7819 */ /* 0x000fe40000011404 */
[----:B------:R-:W-:-:S03]  /*00d0*/  SHF.R.U32.HI R8, RZ, 0x1f, R11 ;  /* 0x0000001fff087819 */ /* 0x000fc6000001160b */
[----:B------:R-:W-:Y:S01]  /*00e0*/  IMAD.HI R5, R15, 0x78787879, RZ ;  /* 0x787878790f057827 */ /* 0x000fe200078e02ff */
[----:B------:R-:W-:Y:S02]  /*00f0*/  LEA.HI.SX32 R11, R11, R8, 0x17 ;  /* 0x000000080b0b7211 */ /* 0x000fe400078fbaff */
[----:B------:R-:W2:Y:S02]  /*0100*/  LDC.64 R8, c[0x0][0x228] ;  /* 0x00008a00ff087b82 */ /* 0x000ea40000000a00 */
[----:B------:R-:W-:-:S04]  /*0110*/  SHF.R.U32.HI R6, RZ, 0x1f, R5 ;  /* 0x0000001fff067819 */ /* 0x000fc80000011605 */
[----:B------:R-:W-:Y:S02]  /*0120*/  LEA.HI.SX32 R10, R5, R6, 0x1b ;  /* 0x00000006050a7211 */ /* 0x000fe400078fdaff */
[----:B------:R-:W3:Y:S01]  /*0130*/  LDC.64 R6, c[0x0][0x220] ;  /* 0x00008800ff067b82 */ /* 0x000ee20000000a00 */
[----:B------:R-:W-:Y:S02]  /*0140*/  LOP3.LUT R5, R4, 0xfffffff0, RZ, 0xc0, !PT ;  /* 0xfffffff004057812 */ /* 0x000fe400078ec0ff */
[----:B------:R-:W-:-:S03]  /*0150*/  IMAD R15, R10, -0x44, R15 ;  /* 0xffffffbc0a0f7824 */ /* 0x000fc600078e020f */
[C---:B------:R-:W-:Y:S02]  /*0160*/  IMAD.IADD R4, R0.reuse, 0x1, -R5 ;  /* 0x0000000100047824 */ /* 0x040fe400078e0a05 */
[C---:B------:R-:W-:Y:S01]  /*0170*/  VIADD R13, R15.reuse, 0xfffffffc ;  /* 0xfffffffc0f0d7836 */ /* 0x040fe20000000000 */
[----:B------:R-:W-:Y:S01]  /*0180*/  ISETP.GT.AND P1, PT, R15, 0x23, PT ;  /* 0x000000230f00780c */ /* 0x000fe20003f24270 */
[----:B------:R-:W-:Y:S02]  /*0190*/  IMAD R10, R11, 0x200, R4 ;  /* 0x000002000b0a7824 */ /* 0x000fe400078e0204 */
[----:B------:R-:W4:Y:S01]  /*01a0*/  LDC.64 R4, c[0x0][0x230] ;  /* 0x00008c00ff047b82 */ /* 0x000f220000000a00 */
[C---:B------:R-:W-:Y:S01]  /*01b0*/  ISETP.GE.U32.AND P0, PT, R13.reuse, 0x20, PT ;  /* 0x000000200d00780c */ /* 0x040fe20003f06070 */
[--C-:B------:R-:W-:Y:S01]  /*01c0*/  IMAD R17, R13, 0x10, R10.reuse ;  /* 0x000000100d117824 */ /* 0x100fe200078e020a */
[C---:B------:R-:W-:Y:S01]  /*01d0*/  ISETP.LT.AND P6, PT, R0.reuse, 0x1100, P1 ;  /* 0x000011000000780c */ /* 0x040fe20000fc1270 */
[----:B------:R-:W-:Y:S01]  /*01e0*/  IMAD R10, R15, 0x10, R10 ;  /* 0x000000100f0a7824 */ /* 0x000fe200078e020a */
[----:B------:R-:W-:Y:S01]  /*01f0*/  ISETP.LT.AND P5, PT, R0, 0x1100, !P0 ;  /* 0x000011000000780c */ /* 0x000fe200047a1270 */
[----:B-1----:R-:W-:Y:S01]  /*0200*/  IMAD.WIDE R16, R17, 0x4, R2 ;  /* 0x0000000411107825 */ /* 0x002fe200078e0202 */
[----:B------:R-:W-:-:S03]  /*0210*/  CS2R R2, SRZ ;  /* 0x0000000000027805 */ /* 0x000fc6000001ff00 */
[----:B------:R-:W-:Y:S02]  /*0220*/  VIADD R21, R10, 0xfffffdc0 ;  /* 0xfffffdc00a157836 */ /* 0x000fe40000000000 */
[----:B------:R-:W-:Y:S02]  /*0230*/  IMAD.MOV.U32 R10, RZ, RZ, RZ ;  /* 0x000000ffff0a7224 */ /* 0x000fe400078e00ff */
[----:B---3--:R-:W-:Y:S01]  /*0240*/  IMAD.WIDE R6, R13, 0x4, R6 ;  /* 0x000000040d067825 */ /* 0x008fe200078e0206 */
[----:B------:R-:W-:Y:S01]  /*0250*/  CS2R R18, SRZ ;  /* 0x0000000000127805 */ /* 0x000fe2000001ff00 */
[----:B------:R-:W1:Y:S02]  /*0260*/  LDC.64 R12, c[0x0][0x210] ;  /* 0x00008400ff0c7b82 */ /* 0x000e640000000a00 */
[----:B------:R-:W3:Y:S01]  /*0270*/  @P5 LDG.E.64 R2, desc[UR4][R16.64] ;  /* 0x0000000410025981 */ /* 0x000ee2000c1e1b00 */
[----:B--2---:R-:W-:-:S03]  /*0280*/  IMAD.WIDE R20, R21, 0x4, R8 ;  /* 0x0000000415147825 */ /* 0x004fc600078e0208 */
[----:B------:R-:W2:Y:S01]  /*0290*/  @P5 LDG.E.EL R10, desc[UR4][R6.64] ;  /* 0x00000004060a5981 */ /* 0x000ea2000c2e1900 */
[----:B------:R-:W-:Y:S01]  /*02a0*/  CS2R R8, SRZ ;  /* 0x0000000000087805 */ /* 0x000fe2000001ff00 */
[----:B----4-:R-:W-:-:S04]  /*02b0*/  IMAD.WIDE R22, R15, 0x4, R4 ;  /* 0x000000040f167825 */ /* 0x010fc800078e0204 */
[----:B------:R-:W-:Y:S01]  /*02c0*/  IMAD.MOV.U32 R14, RZ, RZ, RZ ;  /* 0x000000ffff0e7224 */ /* 0x000fe200078e00ff */
[----:B------:R-:W4:Y:S04]  /*02d0*/  @P6 LDG.E.64 R8, desc[UR4][R20.64] ;  /* 0x0000000414086981 */ /* 0x000f28000c1e1b00 */
[----:B------:R-:W5:Y:S04]  /*02e0*/  @P6 LDG.E.EL R18, desc[UR4][R22.64+-0x90] ;  /* 0xffff700416126981 */ /* 0x000f68000c2e1900 */
[----:B------:R-:W5:Y:S01]  /*02f0*/  @P6 LDG.E.EL R14, desc[UR4][R22.64+-0x90] ;  /* 0xffff7004160e6981 */ /* 0x000f62000c2e1900 */
[----:B------:R-:W-:-:S03]  /*0300*/  ISETP.GE.AND P2, PT, R15, 0x4, PT ;  /* 0x000000040f00780c */ /* 0x000fc60003f46270 */
[----:B------:R2:W5:Y:S01]  /*0310*/  @P5 LDG.E.EL R19, desc[UR4][R6.64] ;  /* 0x0000000406135981 */ /* 0x000562000c2e1900 */
[----:B------:R-:W-:Y:S01]  /*0320*/  IMAD R4, R11, -0x440, R0 ;  /* 0xfffffbc00b047824 */ /* 0x000fe200078e0200 */
[----:B------:R-:W-:-:S03]  /*0330*/  ISETP.LT.AND P3, PT, R0, 0x1100, !P2 ;  /* 0x000011000000780c */ /* 0x000fc60005761270 */
[----:B------:R-:W-:Y:S01]  /*0340*/  IMAD R11, R11, 0x40, R4 ;  /* 0x000000400b0b7824 */ /* 0x000fe200078e0204 */
[----:B------:R-:W-:-:S03]  /*0350*/  CS2R R4, SRZ ;  /* 0x0000000000047805 */ /* 0x000fc6000001ff00 */
[----:B-1----:R-:W-:-:S06]  /*0360*/  IMAD.WIDE R12, R11, 0x4, R12 ;  /* 0x000000040b0c7825 */ /* 0x002fcc00078e020c */
[----:B------:R-:W5:Y:S01]  /*0370*/  @P3 LDG.E.64 R4, desc[UR4][R12.64] ;  /* 0x000000040c043981 */ /* 0x000f62000c1e1b00 */
[----:B---3--:R-:W-:Y:S02]  /*0380*/  SEL R2, R2, RZ, P5 ;  /* 0x000000ff02027207 */ /* 0x008fe40002800000 */
[----:B--2---:R-:W-:-:S04]  /*0390*/  SEL R7, R10, RZ, P5 ;  /* 0x000000ff0a077207 */ /* 0x004fc80002800000 */
[C---:B------:R-:W-:Y:S01]  /*03a0*/  FSETP.GT.AND P4, PT, R2.reuse, -R7, PT ;  /* 0x800000070200720b */ /* 0x040fe20003f84000 */
[----:B------:R-:W-:Y:S01]  /*03b0*/  FADD R10, R2, R7 ;  /* 0x00000007020a7221 */ /* 0x000fe20000000000 */
[----:B----4-:R-:W-:Y:S02]  /*03c0*/  SEL R9, R9, RZ, P6 ;  /* 0x000000ff09097207 */ /* 0x010fe40003000000 */
[----:B-----5:R-:W-:Y:S02]  /*03d0*/  SEL R18, R18, RZ, P6 ;  /* 0x000000ff12127207 */ /* 0x020fe40003000000 */
[----:B------:R-:W-:-:S07]  /*03e0*/  SEL R8, R8, RZ, P6 ;  /* 0x000000ff08087207 */ /* 0x000fce0003000000 */
[----:B------:R-:W-:Y:S01]  /*03f0*/  @!P4 FMUL R10, R10, 0.20000000298023223877 ;  /* 0x3e4ccccd0a0ac820 */ /* 0x000fe20000400000 */
[----:B------:R-:W-:Y:S02]  /*0400*/  FSETP.GT.AND P4, PT, R9, -R18, PT ;  /* 0x800000120900720b */ /* 0x000fe40003f84000 */
[----:B------:R-:W-:Y:S02]  /*0410*/  SEL R11, R14, RZ, P6 ;  /* 0x000000ff0e0b7207 */ /* 0x000fe40003000000 */
[----:B------:R-:W-:Y:S02]  /*0420*/  SEL R7, R3, RZ, P5 ;  /* 0x000000ff03077207 */ /* 0x000fe40002800000 */
[----:B------:R-:W1:Y:S01]  /*0430*/  LDC.64 R2, c[0x0][0x238] ;  /* 0x00008e00ff027b82 */ /* 0x000e620000000a00 */
[----:B------:R-:W-:Y:S02]  /*0440*/  SEL R6, R19, RZ, P5 ;  /* 0x000000ff13067207 */ /* 0x000fe40002800000 */
[----:B------:R-:W-:Y:S01]  /*0450*/  FSETP.GT.AND P6, PT, R8, -R11, PT ;  /* 0x8000000b0800720b */ /* 0x000fe20003fc4000 */
[----:B------:R-:W-:Y:S01]  /*0460*/  FADD R18, R9, R18 ;  /* 0x0000001209127221 */ /* 0x000fe20000000000 */
[C---:B------:R-:W-:Y:S01]  /*0470*/  FSETP.GT.AND P5, PT, R7.reuse, -R6, PT ;  /* 0x800000060700720b */ /* 0x040fe20003fa4000 */
[----:B------:R-:W-:-:S02]  /*0480*/  FADD R7, R7, R6 ;  /* 0x0000000607077221 */ /* 0x000fc40000000000 */
[----:B------:R-:W-:Y:S01]  /*0490*/  @!P4 FMUL R18, R18, 0.20000000298023223877 ;  /* 0x3e4ccccd1212c820 */ /* 0x000fe20000400000 */
[----:B------:R-:W-:Y:S01]  /*04a0*/  ISETP.GE.AND P4, PT, R0, 0x1100, PT ;  /* 0x000011000000780c */ /* 0x000fe20003f86270 */
[----:B------:R-:W-:Y:S01]  /*04b0*/  FADD R6, R8, R11 ;  /* 0x0000000b08067221 */ /* 0x000fe20000000000 */
[----:B------:R-:W-:-:S05]  /*04c0*/  SEL R9, R4, RZ, P3 ;  /* 0x000000ff04097207 */ /* 0x000fca0001800000 */
[----:B------:R-:W-:Y:S01]  /*04d0*/  @!P6 FMUL R6, R6, 0.20000000298023223877 ;  /* 0x3e4ccccd0606e820 */ /* 0x000fe20000400000 */
[----:B------:R-:W-:Y:S01]  /*04e0*/  SEL R4, R5, RZ, P3 ;  /* 0x000000ff05047207 */ /* 0x000fe20001800000 */
[----:B------:R-:W-:Y:S01]  /*04f0*/  @!P5 FMUL R7, R7, 0.20000000298023223877 ;  /* 0x3e4ccccd0707d820 */ /* 0x000fe20000400000 */
[----:B------:R-:W-:Y:S02]  /*0500*/  @P0 FSEL R7, R18, RZ, P1 ;  /* 0x000000ff12070208 */ /* 0x000fe40000800000 */
[----:B------:R-:W-:Y:S02]  /*0510*/  @P0 FSEL R10, R6, RZ, P1 ;  /* 0x000000ff060a0208 */ /* 0x000fe40000800000 */
[----:B------:R-:W-:Y:S01]  /*0520*/  SEL R7, R4, R7, !P2 ;  /* 0x0000000704077207 */ /* 0x000fe20005000000 */
[----:B-1----:R-:W-:Y:S01]  /*0530*/  IMAD.WIDE R2, R0, 0x4, R2 ;  /* 0x0000000400027825 */ /* 0x002fe200078e0202 */
[----:B------:R-:W-:Y:S01]  /*0540*/  SEL R6, R9, R10, !P2 ;  /* 0x0000000a09067207 */ /* 0x000fe20005000000 */
[----:B------:R-:W-:Y:S06]  /*0550*/  @P4 EXIT ;  /* 0x000000000000494d */ /* 0x000fec0003800000 */
[----:B------:R-:W-:Y:S01]  /*0560*/  STG.E.64 desc[UR4][R2.64], R6 ;  /* 0x0000000602007986 */ /* 0x000fe2000c101b04 */
[----:B------:R-:W-:Y:S05]  /*0570*/  EXIT ;  /* 0x000000000000794d */ /* 0x000fea0003800000 */
.L_x_0:
[----:B------:R-:W-:-:S00]  /*0580*/  BRA `(.L_x_0) ;  /* 0xfffffffc00fc7947 */ /* 0x000fc0000383ffff */
[----:B------:R-:W-:-:S00]  /*0590*/  NOP ;  /* 0x0000000000007918 */ /* 0x000fc00000000000 */
        /* <DEDUP_REMOVED lines=14> */
.L_x_1:


//--------------------- .nv.constant0.triton_poi_fused_cat_1 --------------------------
	.section	.nv.constant0.triton_poi_fused_cat_1,"a",@progbits
	.sectionflags	@""
	.align	4
.nv.constant0.triton_poi_fused_cat_1:
	.zero		580
